//
// Generated by NVIDIA NVVM Compiler
//
// Compiler Build ID: CL-36424714
// Cuda compilation tools, release 13.0, V13.0.88
// Based on NVVM 20.0.0
//

.version 9.0
.target sm_100
.address_size 64

	// .globl	_Z14timestepKernelmiP8Particle

.visible .entry _Z14timestepKernelmiP8Particle(
	.param .u64 _Z14timestepKernelmiP8Particle_param_0,
	.param .u32 _Z14timestepKernelmiP8Particle_param_1,
	.param .u64 .ptr .align 1 _Z14timestepKernelmiP8Particle_param_2
)
{
	.reg .pred 	%p<2>;
	.reg .b32 	%r<9>;
	.reg .b32 	%f<10>;
	.reg .b64 	%rd<6>;
	.reg .b64 	%fd<7>;

	ld.param.u64 	%rd3, [_Z14timestepKernelmiP8Particle_param_0];
	ld.param.u32 	%r1, [_Z14timestepKernelmiP8Particle_param_1];
	ld.param.u64 	%rd2, [_Z14timestepKernelmiP8Particle_param_2];
	mov.u32 	%r2, %ctaid.x;
	mov.u32 	%r3, %ntid.x;
	mov.u32 	%r4, %tid.x;
	mad.lo.s32 	%r5, %r2, %r3, %r4;
	cvt.s64.s32 	%rd1, %r5;
	setp.lt.u64 	%p1, %rd3, %rd1;
	@%p1 bra 	$L__BB0_2;
	cvta.to.global.u64 	%rd4, %rd2;
	and.b32  	%r6, %r1, 62517;
	cvt.rn.f64.u32 	%fd1, %r6;
	div.rn.f64 	%fd2, %fd1, 0d4059000000000000;
	cvt.rn.f32.f64 	%f1, %fd2;
	and.b32  	%r7, %r1, 62533;
	cvt.rn.f64.u32 	%fd3, %r7;
	div.rn.f64 	%fd4, %fd3, 0d4059000000000000;
	cvt.rn.f32.f64 	%f2, %fd4;
	and.b32  	%r8, %r1, 62565;
	cvt.rn.f64.u32 	%fd5, %r8;
	div.rn.f64 	%fd6, %fd5, 0d4059000000000000;
	cvt.rn.f32.f64 	%f3, %fd6;
	mad.lo.s64 	%rd5, %rd1, 24, %rd4;
	st.global.f32 	[%rd5+12], %f1;
	st.global.f32 	[%rd5+16], %f2;
	st.global.f32 	[%rd5+20], %f3;
	ld.global.f32 	%f4, [%rd5];
	add.f32 	%f5, %f4, %f1;
	ld.global.f32 	%f6, [%rd5+4];
	add.f32 	%f7, %f6, %f2;
	ld.global.f32 	%f8, [%rd5+8];
	add.f32 	%f9, %f8, %f3;
	st.global.f32 	[%rd5], %f5;
	st.global.f32 	[%rd5+4], %f7;
	st.global.f32 	[%rd5+8], %f9;
$L__BB0_2:
	ret;

}


// ===== COMPILED SASS (sm_100) =====

	.target	sm_100

	.elftype	@"ET_EXEC"


//--------------------- .note.nv.tkinfo           --------------------------
	.section	.note.nv.tkinfo,"",@"SHT_NOTE"
	.sectionflags	@"SHF_NOTE_NV_TKINFO"
	.tkinfo
        /*0018*/ 	.word	0x00000002
        /*0030*/ 	.string	""
        /*0030*/ 	.string	"ptxas"
        /*0030*/ 	.string	"Cuda compilation tools, release 13.0, V13.0.88"
        /*0030*/ 	.string	"Build cuda_13.0.r13.0/compiler.36424714_0"
        /*0030*/ 	.string	"-arch sm_100 -m 64 "



//--------------------- .note.nv.cuinfo           --------------------------
	.section	.note.nv.cuinfo,"",@"SHT_NOTE"
	.sectionflags	@"SHF_NOTE_NV_CUINFO"
        /*0018*/ 	.short	0x0002
        /*001a*/ 	.short	0x0064
        /*001c*/ 	.short	0x0082
	.zero		2


//--------------------- .nv.info                  --------------------------
	.section	.nv.info,"",@"SHT_CUDA_INFO"
	.align	4


	//----- nvinfo : EIATTR_REGCOUNT
	.align		4
        /*0000*/ 	.byte	0x04, 0x2f
        /*0002*/ 	.short	(.L_1 - .L_0)
	.align		4
.L_0:
        /*0004*/ 	.word	index@(_Z14timestepKernelmiP8Particle)
        /*0008*/ 	.word	0x0000001b


	//----- nvinfo : EIATTR_FRAME_SIZE
	.align		4
.L_1:
        /*000c*/ 	.byte	0x04, 0x11
        /*000e*/ 	.short	(.L_3 - .L_2)
	.align		4
.L_2:
        /*0010*/ 	.word	index@($__internal_0_$__cuda_sm20_div_rn_f64_full)
        /*0014*/ 	.word	0x00000000


	//----- nvinfo : EIATTR_FRAME_SIZE
	.align		4
.L_3:
        /*0018*/ 	.byte	0x04, 0x11
        /*001a*/ 	.short	(.L_5 - .L_4)
	.align		4
.L_4:
        /*001c*/ 	.word	index@(_Z14timestepKernelmiP8Particle)
        /*0020*/ 	.word	0x00000000


	//----- nvinfo : EIATTR_MIN_STACK_SIZE
	.align		4
.L_5:
        /*0024*/ 	.byte	0x04, 0x12
        /*0026*/ 	.short	(.L_7 - .L_6)
	.align		4
.L_6:
        /*0028*/ 	.word	index@(_Z14timestepKernelmiP8Particle)
        /*002c*/ 	.word	0x00000000
.L_7:


//--------------------- .nv.compat                --------------------------
	.section	.nv.compat,"",@"SHT_CUDA_COMPAT_INFO"
	.align	4
        /*0000*/ 	.byte	0x02, 0x09, 0x00, 0x00, 0x02, 0x02, 0x01, 0x00, 0x02, 0x05, 0x05, 0x00, 0x03, 0x07, 0x01, 0x01
        /*0010*/ 	.byte	0x02, 0x03, 0x00, 0x00, 0x02, 0x06, 0x01, 0x00, 0x04, 0x0b, 0x08, 0x00, 0x01, 0x00, 0x00, 0x00
        /*0020*/ 	.byte	0x00, 0x00, 0x00, 0x00


//--------------------- .nv.info._Z14timestepKernelmiP8Particle --------------------------
	.section	.nv.info._Z14timestepKernelmiP8Particle,"",@"SHT_CUDA_INFO"
	.sectionflags	@""
	.align	4


	//----- nvinfo : EIATTR_CUDA_API_VERSION
	.align		4
        /*0000*/ 	.byte	0x04, 0x37
        /*0002*/ 	.short	(.L_9 - .L_8)
.L_8:
        /*0004*/ 	.word	0x00000082


	//----- nvinfo : EIATTR_KPARAM_INFO
	.align		4
.L_9:
        /*0008*/ 	.byte	0x04, 0x17
        /*000a*/ 	.short	(.L_11 - .L_10)
.L_10:
        /*000c*/ 	.word	0x00000000
        /*0010*/ 	.short	0x0002
        /*0012*/ 	.short	0x0010
        /*0014*/ 	.byte	0x00, 0xf5, 0x21, 0x00


	//----- nvinfo : EIATTR_KPARAM_INFO
	.align		4
.L_11:
        /*0018*/ 	.byte	0x04, 0x17
        /*001a*/ 	.short	(.L_13 - .L_12)
.L_12:
        /*001c*/ 	.word	0x00000000
        /*0020*/ 	.short	0x0001
        /*0022*/ 	.short	0x0008
        /*0024*/ 	.byte	0x00, 0xf0, 0x11, 0x00


	//----- nvinfo : EIATTR_KPARAM_INFO
	.align		4
.L_13:
        /*0028*/ 	.byte	0x04, 0x17
        /*002a*/ 	.short	(.L_15 - .L_14)
.L_14:
        /*002c*/ 	.word	0x00000000
        /*0030*/ 	.short	0x0000
        /*0032*/ 	.short	0x0000
        /*0034*/ 	.byte	0x00, 0xf0, 0x21, 0x00


	//----- nvinfo : EIATTR_SPARSE_MMA_MASK
	.align		4
.L_15:
        /*0038*/ 	.byte	0x03, 0x50
        /*003a*/ 	.short	0x0000


	//----- nvinfo : EIATTR_MAXREG_COUNT
	.align		4
        /*003c*/ 	.byte	0x03, 0x1b
        /*003e*/ 	.short	0x00ff


	//----- nvinfo : EIATTR_MERCURY_ISA_VERSION
	.align		4
        /*0040*/ 	.byte	0x03, 0x5f
        /*0042*/ 	.short	0x0101


	//----- nvinfo : EIATTR_VRC_CTA_INIT_COUNT
	.align		4
        /*0044*/ 	.byte	0x02, 0x4a
	.zero		1
	.zero		1


	//----- nvinfo : EIATTR_EXIT_INSTR_OFFSETS
	.align		4
        /*0048*/ 	.byte	0x04, 0x1c
        /*004a*/ 	.short	(.L_17 - .L_16)


	//   ....[0]....
.L_16:
        /*004c*/ 	.word	0x00000090


	//   ....[1]....
        /*0050*/ 	.word	0x00000630


	//----- nvinfo : EIATTR_CRS_STACK_SIZE
	.align		4
.L_17:
        /*0054*/ 	.byte	0x04, 0x1e
        /*0056*/ 	.short	(.L_19 - .L_18)
.L_18:
        /*0058*/ 	.word	0x00000000


	//----- nvinfo : EIATTR_CBANK_PARAM_SIZE
	.align		4
.L_19:
        /*005c*/ 	.byte	0x03, 0x19
        /*005e*/ 	.short	0x0018


	//----- nvinfo : EIATTR_PARAM_CBANK
	.align		4
        /*0060*/ 	.byte	0x04, 0x0a
        /*0062*/ 	.short	(.L_21 - .L_20)
	.align		4
.L_20:
        /*0064*/ 	.word	index@(.nv.constant0._Z14timestepKernelmiP8Particle)
        /*0068*/ 	.short	0x0380
        /*006a*/ 	.short	0x0018


	//----- nvinfo : EIATTR_SW_WAR
	.align		4
.L_21:
        /*006c*/ 	.byte	0x04, 0x36
        /*006e*/ 	.short	(.L_23 - .L_22)
.L_22:
        /*0070*/ 	.word	0x00000008
.L_23:


//--------------------- .nv.callgraph             --------------------------
	.section	.nv.callgraph,"",@"SHT_CUDA_CALLGRAPH"
	.align	4
	.sectionentsize	8
	.align		4
        /*0000*/ 	.word	0x00000000
	.align		4
        /*0004*/ 	.word	0xffffffff
	.align		4
        /*0008*/ 	.word	0x00000000
	.align		4
        /*000c*/ 	.word	0xfffffffe
	.align		4
        /*0010*/ 	.word	0x00000000
	.align		4
        /*0014*/ 	.word	0xfffffffd
	.align		4
        /*0018*/ 	.word	0x00000000
	.align		4
        /*001c*/ 	.word	0xfffffffc


//--------------------- .text._Z14timestepKernelmiP8Particle --------------------------
	.section	.text._Z14timestepKernelmiP8Particle,"ax",@progbits
	.align	128
        .global         _Z14timestepKernelmiP8Particle
        .type           _Z14timestepKernelmiP8Particle,@function
        .size           _Z14timestepKernelmiP8Particle,(.L_x_9 - _Z14timestepKernelmiP8Particle)
        .other          _Z14timestepKernelmiP8Particle,@"STO_CUDA_ENTRY STV_DEFAULT"
_Z14timestepKernelmiP8Particle:
.text._Z14timestepKernelmiP8Particle:
[----:B------:R-:W-:Y:S01]  /*0000*/  LDC R1, c[0x0][0x37c] ;  /* 0x0000df00ff017b82 */ /* 0x000fe20000000800 */
[----:B------:R-:W0:Y:S07]  /*0010*/  S2R R3, SR_TID.X ;  /* 0x0000000000037919 */ /* 0x000e2e0000002100 */
[----:B------:R-:W0:Y:S01]  /*0020*/  S2UR UR4, SR_CTAID.X ;  /* 0x00000000000479c3 */ /* 0x000e220000002500 */
[----:B------:R-:W1:Y:S07]  /*0030*/  LDCU.64 UR6, c[0x0][0x380] ;  /* 0x00007000ff0677ac */ /* 0x000e6e0008000a00 */
[----:B------:R-:W0:Y:S02]  /*0040*/  LDC R0, c[0x0][0x360] ;  /* 0x0000d800ff007b82 */ /* 0x000e240000000800 */
[----:B0-----:R-:W-:-:S05]  /*0050*/  IMAD R0, R0, UR4, R3 ;  /* 0x0000000400007c24 */ /* 0x001fca000f8e0203 */
[----:B-1----:R-:W-:Y:S02]  /*0060*/  ISETP.GT.U32.AND P0, PT, R0, UR6, PT ;  /* 0x0000000600007c0c */ /* 0x002fe4000bf04070 */
[----:B------:R-:W-:-:S04]  /*0070*/  SHF.R.S32.HI R6, RZ, 0x1f, R0 ;  /* 0x0000001fff067819 */ /* 0x000fc80000011400 */
[----:B------:R-:W-:-:S13]  /*0080*/  ISETP.GT.U32.AND.EX P0, PT, R6, UR7, PT, P0 ;  /* 0x0000000706007c0c */ /* 0x000fda000bf04100 */
[----:B------:R-:W-:Y:S05]  /*0090*/  @P0 EXIT ;  /* 0x000000000000094d */ /* 0x000fea0003800000 */
[----:B------:R-:W0:Y:S01]  /*00a0*/  MUFU.RCP64H R3, 100 ;  /* 0x4059000000037908 */ /* 0x000e220000001800 */
[----:B------:R-:W-:Y:S01]  /*00b0*/  IMAD.MOV.U32 R8, RZ, RZ, 0x0 ;  /* 0x00000000ff087424 */ /* 0x000fe200078e00ff */
[----:B------:R-:W1:Y:S01]  /*00c0*/  LDCU UR4, c[0x0][0x388] ;  /* 0x00007100ff0477ac */ /* 0x000e620008000800 */
[----:B------:R-:W-:Y:S02]  /*00d0*/  IMAD.MOV.U32 R9, RZ, RZ, 0x40590000 ;  /* 0x40590000ff097424 */ /* 0x000fe400078e00ff */
[----:B------:R-:W-:-:S06]  /*00e0*/  IMAD.MOV.U32 R2, RZ, RZ, 0x1 ;  /* 0x00000001ff027424 */ /* 0x000fcc00078e00ff */
[----:B0-----:R-:W-:Y:S01]  /*00f0*/  DFMA R4, R2, -R8, 1 ;  /* 0x3ff000000204742b */ /* 0x001fe20000000808 */
[----:B-1----:R-:W-:-:S07]  /*0100*/  ULOP3.LUT UR4, UR4, 0xf435, URZ, 0xc0, !UPT ;  /* 0x0000f43504047892 */ /* 0x002fce000f8ec0ff */
[----:B------:R-:W-:-:S08]  /*0110*/  DFMA R4, R4, R4, R4 ;  /* 0x000000040404722b */ /* 0x000fd00000000004 */
[----:B------:R-:W-:Y:S02]  /*0120*/  DFMA R2, R2, R4, R2 ;  /* 0x000000040202722b */ /* 0x000fe40000000002 */
[----:B------:R-:W0:Y:S06]  /*0130*/  I2F.F64.U32 R4, UR4 ;  /* 0x0000000400047d12 */ /* 0x000e2c0008201800 */
[----:B------:R-:W-:-:S08]  /*0140*/  DFMA R8, R2, -R8, 1 ;  /* 0x3ff000000208742b */ /* 0x000fd00000000808 */
[----:B------:R-:W-:Y:S01]  /*0150*/  DFMA R2, R2, R8, R2 ;  /* 0x000000080202722b */ /* 0x000fe20000000002 */
[----:B0-----:R-:W-:-:S07]  /*0160*/  FSETP.GEU.AND P1, PT, |R5|, 6.5827683646048100446e-37, PT ;  /* 0x036000000500780b */ /* 0x001fce0003f2e200 */
[----:B------:R-:W-:-:S08]  /*0170*/  DMUL R8, R4, R2 ;  /* 0x0000000204087228 */ /* 0x000fd00000000000 */
[----:B------:R-:W-:-:S08]  /*0180*/  DFMA R10, R8, -100, R4 ;  /* 0xc0590000080a782b */ /* 0x000fd00000000004 */
[----:B------:R-:W-:Y:S01]  /*0190*/  DFMA R2, R2, R10, R8 ;  /* 0x0000000a0202722b */ /* 0x000fe20000000008 */
[----:B------:R-:W-:Y:S02]  /*01a0*/  IMAD.MOV.U32 R8, RZ, RZ, RZ ;  /* 0x000000ffff087224 */ /* 0x000fe400078e00ff */
[----:B------:R-:W-:-:S07]  /*01b0*/  IMAD.MOV.U32 R9, RZ, RZ, 0x40590000 ;  /* 0x40590000ff097424 */ /* 0x000fce00078e00ff */
[----:B------:R-:W-:-:S05]  /*01c0*/  FFMA R7, RZ, 3.390625, R3 ;  /* 0x40590000ff077823 */ /* 0x000fca0000000003 */
[----:B------:R-:W-:-:S13]  /*01d0*/  FSETP.GT.AND P0, PT, |R7|, 1.469367938527859385e-39, PT ;  /* 0x001000000700780b */ /* 0x000fda0003f04200 */
[----:B------:R-:W-:Y:S05]  /*01e0*/  @P0 BRA P1, `(.L_x_0) ;  /* 0x0000000000100947 */ /* 0x000fea0000800000 */
[----:B------:R-:W-:Y:S01]  /*01f0*/  IMAD.MOV.U32 R10, RZ, RZ, R4 ;  /* 0x000000ffff0a7224 */ /* 0x000fe200078e0004 */
[----:B------:R-:W-:Y:S01]  /*0200*/  MOV R22, 0x230 ;  /* 0x0000023000167802 */ /* 0x000fe20000000f00 */
[----:B------:R-:W-:-:S07]  /*0210*/  IMAD.MOV.U32 R11, RZ, RZ, R5 ;  /* 0x000000ffff0b7224 */ /* 0x000fce00078e0005 */
[----:B------:R-:W-:Y:S05]  /*0220*/  CALL.REL.NOINC `($__internal_0_$__cuda_sm20_div_rn_f64_full) ;  /* 0x0000000400047944 */ /* 0x000fea0003c00000 */
.L_x_0:
[----:B------:R-:W0:Y:S01]  /*0230*/  MUFU.RCP64H R5, 100 ;  /* 0x4059000000057908 */ /* 0x000e220000001800 */
[----:B------:R-:W-:Y:S01]  /*0240*/  IMAD.MOV.U32 R10, RZ, RZ, 0x0 ;  /* 0x00000000ff0a7424 */ /* 0x000fe200078e00ff */
[----:B------:R-:W1:Y:S01]  /*0250*/  LDCU UR4, c[0x0][0x388] ;  /* 0x00007100ff0477ac */ /* 0x000e620008000800 */
[----:B------:R-:W-:Y:S02]  /*0260*/  IMAD.MOV.U32 R11, RZ, RZ, 0x40590000 ;  /* 0x40590000ff0b7424 */ /* 0x000fe400078e00ff */
[----:B------:R-:W-:-:S03]  /*0270*/  IMAD.MOV.U32 R4, RZ, RZ, 0x1 ;  /* 0x00000001ff047424 */ /* 0x000fc600078e00ff */
[----:B------:R-:W-:Y:S03]  /*0280*/  F2F.F32.F64 R7, R2 ;  /* 0x0000000200077310 */ /* 0x000fe60000301000 */
[----:B0-----:R-:W-:Y:S01]  /*0290*/  DFMA R12, R4, -R10, 1 ;  /* 0x3ff00000040c742b */ /* 0x001fe2000000080a */
[----:B-1----:R-:W-:-:S07]  /*02a0*/  ULOP3.LUT UR4, UR4, 0xf445, URZ, 0xc0, !UPT ;  /* 0x0000f44504047892 */ /* 0x002fce000f8ec0ff */
[----:B------:R-:W-:-:S08]  /*02b0*/  DFMA R12, R12, R12, R12 ;  /* 0x0000000c0c0c722b */ /* 0x000fd0000000000c */
[----:B------:R-:W-:-:S08]  /*02c0*/  DFMA R12, R4, R12, R4 ;  /* 0x0000000c040c722b */ /* 0x000fd00000000004 */
[C---:B------:R-:W-:Y:S01]  /*02d0*/  DFMA R4, R12.reuse, -R10, 1 ;  /* 0x3ff000000c04742b */ /* 0x040fe2000000080a */
[----:B------:R-:W0:Y:S07]  /*02e0*/  I2F.F64.U32 R10, UR4 ;  /* 0x00000004000a7d12 */ /* 0x000e2e0008201800 */
[----:B------:R-:W-:-:S08]  /*02f0*/  DFMA R14, R12, R4, R12 ;  /* 0x000000040c0e722b */ /* 0x000fd0000000000c */
[----:B0-----:R-:W-:Y:S01]  /*0300*/  DMUL R4, R14, R10 ;  /* 0x0000000a0e047228 */ /* 0x001fe20000000000 */
[----:B------:R-:W-:-:S07]  /*0310*/  FSETP.GEU.AND P1, PT, |R11|, 6.5827683646048100446e-37, PT ;  /* 0x036000000b00780b */ /* 0x000fce0003f2e200 */
[----:B------:R-:W-:-:S08]  /*0320*/  DFMA R12, R4, -100, R10 ;  /* 0xc0590000040c782b */ /* 0x000fd0000000000a */
[----:B------:R-:W-:-:S10]  /*0330*/  DFMA R4, R14, R12, R4 ;  /* 0x0000000c0e04722b */ /* 0x000fd40000000004 */
[----:B------:R-:W-:-:S05]  /*0340*/  FFMA R12, RZ, 3.390625, R5 ;  /* 0x40590000ff0c7823 */ /* 0x000fca0000000005 */
[----:B------:R-:W-:-:S13]  /*0350*/  FSETP.GT.AND P0, PT, |R12|, 1.469367938527859385e-39, PT ;  /* 0x001000000c00780b */ /* 0x000fda0003f04200 */
[----:B------:R-:W-:Y:S05]  /*0360*/  @P0 BRA P1, `(.L_x_1) ;  /* 0x0000000000100947 */ /* 0x000fea0000800000 */
[----:B------:R-:W-:-:S07]  /*0370*/  MOV R22, 0x390 ;  /* 0x0000039000167802 */ /* 0x000fce0000000f00 */
[----:B------:R-:W-:Y:S05]  /*0380*/  CALL.REL.NOINC `($__internal_0_$__cuda_sm20_div_rn_f64_full) ;  /* 0x0000000000ac7944 */ /* 0x000fea0003c00000 */
[----:B------:R-:W-:Y:S02]  /*0390*/  IMAD.MOV.U32 R4, RZ, RZ, R2 ;  /* 0x000000ffff047224 */ /* 0x000fe400078e0002 */
[----:B------:R-:W-:-:S07]  /*03a0*/  IMAD.MOV.U32 R5, RZ, RZ, R3 ;  /* 0x000000ffff057224 */ /* 0x000fce00078e0003 */
.L_x_1:
        /* <DEDUP_REMOVED lines=8> */
[----:B------:R-:W-:-:S08]  /*0430*/  DFMA R12, R2, R12, R2 ;  /* 0x0000000c020c722b */ /* 0x000fd00000000002 */
[C---:B------:R-:W-:Y:S01]  /*0440*/  DFMA R2, R12.reuse, -R10, 1 ;  /* 0x3ff000000c02742b */ /* 0x040fe2000000080a */
[----:B------:R-:W0:Y:S01]  /*0450*/  I2F.F64.U32 R10, UR4 ;  /* 0x00000004000a7d12 */ /* 0x000e220008201800 */
[----:B------:R-:W1:Y:S06]  /*0460*/  LDCU.64 UR4, c[0x0][0x358] ;  /* 0x00006b00ff0477ac */ /* 0x000e6c0008000a00 */
[----:B------:R-:W-:-:S08]  /*0470*/  DFMA R14, R12, R2, R12 ;  /* 0x000000020c0e722b */ /* 0x000fd0000000000c */
[----:B0-----:R-:W-:Y:S01]  /*0480*/  DMUL R2, R14, R10 ;  /* 0x0000000a0e027228 */ /* 0x001fe20000000000 */
[----:B------:R-:W-:-:S07]  /*0490*/  FSETP.GEU.AND P1, PT, |R11|, 6.5827683646048100446e-37, PT ;  /* 0x036000000b00780b */ /* 0x000fce0003f2e200 */
[----:B------:R-:W-:-:S08]  /*04a0*/  DFMA R12, R2, -100, R10 ;  /* 0xc0590000020c782b */ /* 0x000fd0000000000a */
[----:B------:R-:W-:Y:S01]  /*04b0*/  DFMA R2, R14, R12, R2 ;  /* 0x0000000c0e02722b */ /* 0x000fe20000000002 */
[----:B------:R0:W2:Y:S09]  /*04c0*/  F2F.F32.F64 R14, R4 ;  /* 0x00000004000e7310 */ /* 0x0000b20000301000 */
[----:B------:R-:W-:-:S05]  /*04d0*/  FFMA R12, RZ, 3.390625, R3 ;  /* 0x40590000ff0c7823 */ /* 0x000fca0000000003 */
[----:B------:R-:W-:-:S13]  /*04e0*/  FSETP.GT.AND P0, PT, |R12|, 1.469367938527859385e-39, PT ;  /* 0x001000000c00780b */ /* 0x000fda0003f04200 */
[----:B012---:R-:W-:Y:S05]  /*04f0*/  @P0 BRA P1, `(.L_x_2) ;  /* 0x0000000000080947 */ /* 0x007fea0000800000 */
[----:B------:R-:W-:-:S07]  /*0500*/  MOV R22, 0x520 ;  /* 0x0000052000167802 */ /* 0x000fce0000000f00 */
[----:B------:R-:W-:Y:S05]  /*0510*/  CALL.REL.NOINC `($__internal_0_$__cuda_sm20_div_rn_f64_full) ;  /* 0x0000000000487944 */ /* 0x000fea0003c00000 */
.L_x_2:
[----:B------:R-:W0:Y:S01]  /*0520*/  LDC.64 R4, c[0x0][0x390] ;  /* 0x0000e400ff047b82 */ /* 0x000e220000000a00 */
[----:B------:R-:W-:Y:S02]  /*0530*/  IMAD R9, R6, 0x18, RZ ;  /* 0x0000001806097824 */ /* 0x000fe400078e02ff */
[----:B0-----:R-:W-:-:S04]  /*0540*/  IMAD.WIDE.U32 R4, R0, 0x18, R4 ;  /* 0x0000001800047825 */ /* 0x001fc800078e0004 */
[----:B------:R-:W-:-:S05]  /*0550*/  IMAD.IADD R5, R5, 0x1, R9 ;  /* 0x0000000105057824 */ /* 0x000fca00078e0209 */
[----:B------:R-:W2:Y:S04]  /*0560*/  LDG.E R0, desc[UR4][R4.64] ;  /* 0x0000000404007981 */ /* 0x000ea8000c1e1900 */
[----:B------:R-:W3:Y:S04]  /*0570*/  LDG.E R11, desc[UR4][R4.64+0x4] ;  /* 0x00000404040b7981 */ /* 0x000ee8000c1e1900 */
[----:B------:R-:W4:Y:S01]  /*0580*/  LDG.E R6, desc[UR4][R4.64+0x8] ;  /* 0x0000080404067981 */ /* 0x000f22000c1e1900 */
[----:B------:R-:W0:Y:S03]  /*0590*/  F2F.F32.F64 R3, R2 ;  /* 0x0000000200037310 */ /* 0x000e260000301000 */
[----:B------:R-:W-:Y:S04]  /*05a0*/  STG.E desc[UR4][R4.64+0xc], R7 ;  /* 0x00000c0704007986 */ /* 0x000fe8000c101904 */
[----:B------:R-:W-:Y:S04]  /*05b0*/  STG.E desc[UR4][R4.64+0x10], R14 ;  /* 0x0000100e04007986 */ /* 0x000fe8000c101904 */
[----:B0-----:R-:W-:Y:S01]  /*05c0*/  STG.E desc[UR4][R4.64+0x14], R3 ;  /* 0x0000140304007986 */ /* 0x001fe2000c101904 */
[----:B--2---:R-:W-:Y:S01]  /*05d0*/  FADD R9, R7, R0 ;  /* 0x0000000007097221 */ /* 0x004fe20000000000 */
[----:B---3--:R-:W-:-:S04]  /*05e0*/  FADD R11, R14, R11 ;  /* 0x0000000b0e0b7221 */ /* 0x008fc80000000000 */
[----:B------:R-:W-:Y:S01]  /*05f0*/  STG.E desc[UR4][R4.64], R9 ;  /* 0x0000000904007986 */ /* 0x000fe2000c101904 */
[----:B----4-:R-:W-:-:S03]  /*0600*/  FADD R13, R3, R6 ;  /* 0x00000006030d7221 */ /* 0x010fc60000000000 */
[----:B------:R-:W-:Y:S04]  /*0610*/  STG.E desc[UR4][R4.64+0x4], R11 ;  /* 0x0000040b04007986 */ /* 0x000fe8000c101904 */
[----:B------:R-:W-:Y:S01]  /*0620*/  STG.E desc[UR4][R4.64+0x8], R13 ;  /* 0x0000080d04007986 */ /* 0x000fe2000c101904 */
[----:B------:R-:W-:Y:S05]  /*0630*/  EXIT ;  /* 0x000000000000794d */ /* 0x000fea0003800000 */
        .weak           $__internal_0_$__cuda_sm20_div_rn_f64_full
        .type           $__internal_0_$__cuda_sm20_div_rn_f64_full,@function
        .size           $__internal_0_$__cuda_sm20_div_rn_f64_full,(.L_x_9 - $__internal_0_$__cuda_sm20_div_rn_f64_full)
$__internal_0_$__cuda_sm20_div_rn_f64_full:
[C---:B------:R-:W-:Y:S01]  /*0640*/  FSETP.GEU.AND P0, PT, |R9|.reuse, 1.469367938527859385e-39, PT ;  /* 0x001000000900780b */ /* 0x040fe20003f0e200 */
[----:B------:R-:W-:Y:S01]  /*0650*/  IMAD.MOV.U32 R12, RZ, RZ, 0x1 ;  /* 0x00000001ff0c7424 */ /* 0x000fe200078e00ff */
[C---:B------:R-:W-:Y:S01]  /*0660*/  LOP3.LUT R4, R9.reuse, 0x800fffff, RZ, 0xc0, !PT ;  /* 0x800fffff09047812 */ /* 0x040fe200078ec0ff */
[----:B------:R-:W-:Y:S01]  /*0670*/  IMAD.MOV.U32 R15, RZ, RZ, 0x1ca00000 ;  /* 0x1ca00000ff0f7424 */ /* 0x000fe200078e00ff */
[----:B------:R-:W-:Y:S02]  /*0680*/  LOP3.LUT R19, R9, 0x7ff00000, RZ, 0xc0, !PT ;  /* 0x7ff0000009137812 */ /* 0x000fe400078ec0ff */
[----:B------:R-:W-:Y:S01]  /*0690*/  LOP3.LUT R5, R4, 0x3ff00000, RZ, 0xfc, !PT ;  /* 0x3ff0000004057812 */ /* 0x000fe200078efcff */
[----:B------:R-:W-:Y:S01]  /*06a0*/  IMAD.MOV.U32 R4, RZ, RZ, R8 ;  /* 0x000000ffff047224 */ /* 0x000fe200078e0008 */
[----:B------:R-:W-:-:S04]  /*06b0*/  LOP3.LUT R20, R11, 0x7ff00000, RZ, 0xc0, !PT ;  /* 0x7ff000000b147812 */ /* 0x000fc800078ec0ff */
[----:B------:R-:W-:Y:S01]  /*06c0*/  ISETP.GE.U32.AND P1, PT, R20, R19, PT ;  /* 0x000000131400720c */ /* 0x000fe20003f26070 */
[----:B------:R-:W-:Y:S01]  /*06d0*/  @!P0 DMUL R4, R8, 8.98846567431157953865e+307 ;  /* 0x7fe0000008048828 */ /* 0x000fe20000000000 */
[----:B------:R-:W-:-:S05]  /*06e0*/  IMAD.MOV.U32 R21, RZ, RZ, R20 ;  /* 0x000000ffff157224 */ /* 0x000fca00078e0014 */
[----:B------:R-:W0:Y:S02]  /*06f0*/  MUFU.RCP64H R13, R5 ;  /* 0x00000005000d7308 */ /* 0x000e240000001800 */
[----:B0-----:R-:W-:-:S08]  /*0700*/  DFMA R2, R12, -R4, 1 ;  /* 0x3ff000000c02742b */ /* 0x001fd00000000804 */
[----:B------:R-:W-:-:S08]  /*0710*/  DFMA R2, R2, R2, R2 ;  /* 0x000000020202722b */ /* 0x000fd00000000002 */
[----:B------:R-:W-:Y:S01]  /*0720*/  DFMA R12, R12, R2, R12 ;  /* 0x000000020c0c722b */ /* 0x000fe2000000000c */
[----:B------:R-:W-:Y:S01]  /*0730*/  SEL R3, R15, 0x63400000, !P1 ;  /* 0x634000000f037807 */ /* 0x000fe20004800000 */
[----:B------:R-:W-:Y:S01]  /*0740*/  IMAD.MOV.U32 R2, RZ, RZ, R10 ;  /* 0x000000ffff027224 */ /* 0x000fe200078e000a */
[----:B------:R-:W-:Y:S02]  /*0750*/  FSETP.GEU.AND P1, PT, |R11|, 1.469367938527859385e-39, PT ;  /* 0x001000000b00780b */ /* 0x000fe40003f2e200 */
[----:B------:R-:W-:-:S03]  /*0760*/  LOP3.LUT R3, R3, 0x800fffff, R11, 0xf8, !PT ;  /* 0x800fffff03037812 */ /* 0x000fc600078ef80b */
[----:B------:R-:W-:-:S08]  /*0770*/  DFMA R16, R12, -R4, 1 ;  /* 0x3ff000000c10742b */ /* 0x000fd00000000804 */
[----:B------:R-:W-:Y:S01]  /*0780*/  DFMA R12, R12, R16, R12 ;  /* 0x000000100c0c722b */ /* 0x000fe2000000000c */
[----:B------:R-:W-:Y:S10]  /*0790*/  @P1 BRA `(.L_x_3) ;  /* 0x0000000000201947 */ /* 0x000ff40003800000 */
[----:B------:R-:W-:Y:S01]  /*07a0*/  LOP3.LUT R17, R9, 0x7ff00000, RZ, 0xc0, !PT ;  /* 0x7ff0000009117812 */ /* 0x000fe200078ec0ff */
[----:B------:R-:W-:-:S03]  /*07b0*/  IMAD.MOV.U32 R16, RZ, RZ, RZ ;  /* 0x000000ffff107224 */ /* 0x000fc600078e00ff */
[----:B------:R-:W-:-:S04]  /*07c0*/  ISETP.GE.U32.AND P1, PT, R20, R17, PT ;  /* 0x000000111400720c */ /* 0x000fc80003f26070 */
[----:B------:R-:W-:-:S04]  /*07d0*/  SEL R17, R15, 0x63400000, !P1 ;  /* 0x634000000f117807 */ /* 0x000fc80004800000 */
[----:B------:R-:W-:-:S04]  /*07e0*/  LOP3.LUT R17, R17, 0x80000000, R11, 0xf8, !PT ;  /* 0x8000000011117812 */ /* 0x000fc800078ef80b */
[----:B------:R-:W-:-:S06]  /*07f0*/  LOP3.LUT R17, R17, 0x100000, RZ, 0xfc, !PT ;  /* 0x0010000011117812 */ /* 0x000fcc00078efcff */
[----:B------:R-:W-:-:S10]  /*0800*/  DFMA R2, R2, 2, -R16 ;  /* 0x400000000202782b */ /* 0x000fd40000000810 */
[----:B------:R-:W-:-:S07]  /*0810*/  LOP3.LUT R21, R3, 0x7ff00000, RZ, 0xc0, !PT ;  /* 0x7ff0000003157812 */ /* 0x000fce00078ec0ff */
.L_x_3:
[----:B------:R-:W-:Y:S01]  /*0820*/  IMAD.MOV.U32 R24, RZ, RZ, R19 ;  /* 0x000000ffff187224 */ /* 0x000fe200078e0013 */
[----:B------:R-:W-:Y:S01]  /*0830*/  @!P0 LOP3.LUT R24, R5, 0x7ff00000, RZ, 0xc0, !PT ;  /* 0x7ff0000005188812 */ /* 0x000fe200078ec0ff */
[----:B------:R-:W-:Y:S01]  /*0840*/  VIADD R23, R21, 0xffffffff ;  /* 0xffffffff15177836 */ /* 0x000fe20000000000 */
[----:B------:R-:W-:-:S04]  /*0850*/  DMUL R16, R12, R2 ;  /* 0x000000020c107228 */ /* 0x000fc80000000000 */
[----:B------:R-:W-:Y:S01]  /*0860*/  ISETP.GT.U32.AND P0, PT, R23, 0x7feffffe, PT ;  /* 0x7feffffe1700780c */ /* 0x000fe20003f04070 */
[----:B------:R-:W-:-:S03]  /*0870*/  VIADD R23, R24, 0xffffffff ;  /* 0xffffffff18177836 */ /* 0x000fc60000000000 */
[----:B------:R-:W-:Y:S02]  /*0880*/  DFMA R18, R16, -R4, R2 ;  /* 0x800000041012722b */ /* 0x000fe40000000002 */
[----:B------:R-:W-:-:S06]  /*0890*/  ISETP.GT.U32.OR P0, PT, R23, 0x7feffffe, P0 ;  /* 0x7feffffe1700780c */ /* 0x000fcc0000704470 */
[----:B------:R-:W-:-:S07]  /*08a0*/  DFMA R18, R12, R18, R16 ;  /* 0x000000120c12722b */ /* 0x000fce0000000010 */
[----:B------:R-:W-:Y:S05]  /*08b0*/  @P0 BRA `(.L_x_4) ;  /* 0x00000000006c0947 */ /* 0x000fea0003800000 */
[----:B------:R-:W-:-:S04]  /*08c0*/  LOP3.LUT R11, R9, 0x7ff00000, RZ, 0xc0, !PT ;  /* 0x7ff00000090b7812 */ /* 0x000fc800078ec0ff */
[CC--:B------:R-:W-:Y:S02]  /*08d0*/  VIADDMNMX R10, R20.reuse, -R11.reuse, 0xb9600000, !PT ;  /* 0xb9600000140a7446 */ /* 0x0c0fe4000780090b */
[----:B------:R-:W-:Y:S02]  /*08e0*/  ISETP.GE.U32.AND P0, PT, R20, R11, PT ;  /* 0x0000000b1400720c */ /* 0x000fe40003f06070 */
[----:B------:R-:W-:Y:S02]  /*08f0*/  VIMNMX R10, PT, PT, R10, 0x46a00000, PT ;  /* 0x46a000000a0a7848 */ /* 0x000fe40003fe0100 */
[----:B------:R-:W-:-:S05]  /*0900*/  SEL R15, R15, 0x63400000, !P0 ;  /* 0x634000000f0f7807 */ /* 0x000fca0004000000 */
[----:B------:R-:W-:Y:S02]  /*0910*/  IMAD.IADD R15, R10, 0x1, -R15 ;  /* 0x000000010a0f7824 */ /* 0x000fe400078e0a0f */
[----:B------:R-:W-:Y:S02]  /*0920*/  IMAD.MOV.U32 R10, RZ, RZ, RZ ;  /* 0x000000ffff0a7224 */ /* 0x000fe400078e00ff */
[----:B------:R-:W-:-:S06]  /*0930*/  VIADD R11, R15, 0x7fe00000 ;  /* 0x7fe000000f0b7836 */ /* 0x000fcc0000000000 */
[----:B------:R-:W-:-:S10]  /*0940*/  DMUL R12, R18, R10 ;  /* 0x0000000a120c7228 */ /* 0x000fd40000000000 */
[----:B------:R-:W-:-:S13]  /*0950*/  FSETP.GTU.AND P0, PT, |R13|, 1.469367938527859385e-39, PT ;  /* 0x001000000d00780b */ /* 0x000fda0003f0c200 */
[----:B------:R-:W-:Y:S05]  /*0960*/  @P0 BRA `(.L_x_5) ;  /* 0x0000000000940947 */ /* 0x000fea0003800000 */
[----:B------:R-:W-:Y:S01]  /*0970*/  DFMA R2, R18, -R4, R2 ;  /* 0x800000041202722b */ /* 0x000fe20000000002 */
[----:B------:R-:W-:-:S09]  /*0980*/  IMAD.MOV.U32 R10, RZ, RZ, RZ ;  /* 0x000000ffff0a7224 */ /* 0x000fd200078e00ff */
[C---:B------:R-:W-:Y:S02]  /*0990*/  FSETP.NEU.AND P0, PT, R3.reuse, RZ, PT ;  /* 0x000000ff0300720b */ /* 0x040fe40003f0d000 */
[----:B------:R-:W-:-:S04]  /*09a0*/  LOP3.LUT R5, R3, 0x80000000, R9, 0x48, !PT ;  /* 0x8000000003057812 */ /* 0x000fc800078e4809 */
[----:B------:R-:W-:-:S07]  /*09b0*/  LOP3.LUT R11, R5, R11, RZ, 0xfc, !PT ;  /* 0x0000000b050b7212 */ /* 0x000fce00078efcff */
[----:B------:R-:W-:Y:S05]  /*09c0*/  @!P0 BRA `(.L_x_5) ;  /* 0x00000000007c8947 */ /* 0x000fea0003800000 */
[----:B------:R-:W-:Y:S01]  /*09d0*/  IMAD.MOV R3, RZ, RZ, -R15 ;  /* 0x000000ffff037224 */ /* 0x000fe200078e0a0f */
[----:B------:R-:W-:Y:S01]  /*09e0*/  DMUL.RP R10, R18, R10 ;  /* 0x0000000a120a7228 */ /* 0x000fe20000008000 */
[----:B------:R-:W-:Y:S01]  /*09f0*/  IMAD.MOV.U32 R2, RZ, RZ, RZ ;  /* 0x000000ffff027224 */ /* 0x000fe200078e00ff */
[----:B------:R-:W-:-:S05]  /*0a00*/  IADD3 R15, PT, PT, -R15, -0x43300000, RZ ;  /* 0xbcd000000f0f7810 */ /* 0x000fca0007ffe1ff */
[----:B------:R-:W-:-:S03]  /*0a10*/  DFMA R2, R12, -R2, R18 ;  /* 0x800000020c02722b */ /* 0x000fc60000000012 */
[----:B------:R-:W-:-:S07]  /*0a20*/  LOP3.LUT R5, R11, R5, RZ, 0x3c, !PT ;  /* 0x000000050b057212 */ /* 0x000fce00078e3cff */
[----:B------:R-:W-:-:S04]  /*0a30*/  FSETP.NEU.AND P0, PT, |R3|, R15, PT ;  /* 0x0000000f0300720b */ /* 0x000fc80003f0d200 */
[----:B------:R-:W-:Y:S02]  /*0a40*/  FSEL R12, R10, R12, !P0 ;  /* 0x0000000c0a0c7208 */ /* 0x000fe40004000000 */
[----:B------:R-:W-:Y:S01]  /*0a50*/  FSEL R13, R5, R13, !P0 ;  /* 0x0000000d050d7208 */ /* 0x000fe20004000000 */
[----:B------:R-:W-:Y:S06]  /*0a60*/  BRA `(.L_x_5) ;  /* 0x0000000000547947 */ /* 0x000fec0003800000 */
.L_x_4:
[----:B------:R-:W-:-:S14]  /*0a70*/  DSETP.NAN.AND P0, PT, R10, R10, PT ;  /* 0x0000000a0a00722a */ /* 0x000fdc0003f08000 */
[----:B------:R-:W-:Y:S05]  /*0a80*/  @P0 BRA `(.L_x_6) ;  /* 0x0000000000440947 */ /* 0x000fea0003800000 */
[----:B------:R-:W-:-:S14]  /*0a90*/  DSETP.NAN.AND P0, PT, R8, R8, PT ;  /* 0x000000080800722a */ /* 0x000fdc0003f08000 */
[----:B------:R-:W-:Y:S05]  /*0aa0*/  @P0 BRA `(.L_x_7) ;  /* 0x0000000000300947 */ /* 0x000fea0003800000 */
[----:B------:R-:W-:Y:S01]  /*0ab0*/  ISETP.NE.AND P0, PT, R21, R24, PT ;  /* 0x000000181500720c */ /* 0x000fe20003f05270 */
[----:B------:R-:W-:Y:S02]  /*0ac0*/  IMAD.MOV.U32 R12, RZ, RZ, 0x0 ;  /* 0x00000000ff0c7424 */ /* 0x000fe400078e00ff */
[----:B------:R-:W-:-:S10]  /*0ad0*/  IMAD.MOV.U32 R13, RZ, RZ, -0x80000 ;  /* 0xfff80000ff0d7424 */ /* 0x000fd400078e00ff */
[----:B------:R-:W-:Y:S05]  /*0ae0*/  @!P0 BRA `(.L_x_5) ;  /* 0x0000000000348947 */ /* 0x000fea0003800000 */
[----:B------:R-:W-:Y:S02]  /*0af0*/  ISETP.NE.AND P0, PT, R21, 0x7ff00000, PT ;  /* 0x7ff000001500780c */ /* 0x000fe40003f05270 */
[----:B------:R-:W-:Y:S02]  /*0b00*/  LOP3.LUT R13, R11, 0x80000000, R9, 0x48, !PT ;  /* 0x800000000b0d7812 */ /* 0x000fe400078e4809 */
[----:B------:R-:W-:-:S13]  /*0b10*/  ISETP.EQ.OR P0, PT, R24, RZ, !P0 ;  /* 0x000000ff1800720c */ /* 0x000fda0004702670 */
[----:B------:R-:W-:Y:S01]  /*0b20*/  @P0 LOP3.LUT R2, R13, 0x7ff00000, RZ, 0xfc, !PT ;  /* 0x7ff000000d020812 */ /* 0x000fe200078efcff */
[----:B------:R-:W-:Y:S02]  /*0b30*/  @!P0 IMAD.MOV.U32 R12, RZ, RZ, RZ ;  /* 0x000000ffff0c8224 */ /* 0x000fe400078e00ff */
[----:B------:R-:W-:Y:S02]  /*0b40*/  @P0 IMAD.MOV.U32 R12, RZ, RZ, RZ ;  /* 0x000000ffff0c0224 */ /* 0x000fe400078e00ff */
[----:B------:R-:W-:Y:S01]  /*0b50*/  @P0 IMAD.MOV.U32 R13, RZ, RZ, R2 ;  /* 0x000000ffff0d0224 */ /* 0x000fe200078e0002 */
[----:B------:R-:W-:Y:S06]  /*0b60*/  BRA `(.L_x_5) ;  /* 0x0000000000147947 */ /* 0x000fec0003800000 */
.L_x_7:
[----:B------:R-:W-:Y:S01]  /*0b70*/  LOP3.LUT R13, R9, 0x80000, RZ, 0xfc, !PT ;  /* 0x00080000090d7812 */ /* 0x000fe200078efcff */
[----:B------:R-:W-:Y:S01]  /*0b80*/  IMAD.MOV.U32 R12, RZ, RZ, R8 ;  /* 0x000000ffff0c7224 */ /* 0x000fe200078e0008 */
[----:B------:R-:W-:Y:S06]  /*0b90*/  BRA `(.L_x_5) ;  /* 0x0000000000087947 */ /* 0x000fec0003800000 */
.L_x_6:
[----:B------:R-:W-:Y:S01]  /*0ba0*/  LOP3.LUT R13, R11, 0x80000, RZ, 0xfc, !PT ;  /* 0x000800000b0d7812 */ /* 0x000fe200078efcff */
[----:B------:R-:W-:-:S07]  /*0bb0*/  IMAD.MOV.U32 R12, RZ, RZ, R10 ;  /* 0x000000ffff0c7224 */ /* 0x000fce00078e000a */
.L_x_5:
[----:B------:R-:W-:Y:S02]  /*0bc0*/  IMAD.MOV.U32 R23, RZ, RZ, 0x0 ;  /* 0x00000000ff177424 */ /* 0x000fe400078e00ff */
[----:B------:R-:W-:Y:S02]  /*0bd0*/  IMAD.MOV.U32 R2, RZ, RZ, R12 ;  /* 0x000000ffff027224 */ /* 0x000fe400078e000c */
[----:B------:R-:W-:Y:S01]  /*0be0*/  IMAD.MOV.U32 R3, RZ, RZ, R13 ;  /* 0x000000ffff037224 */ /* 0x000fe200078e000d */
[----:B------:R-:W-:Y:S06]  /*0bf0*/  RET.REL.NODEC R22 `(_Z14timestepKernelmiP8Particle) ;  /* 0xfffffff416007950 */ /* 0x000fec0003c3ffff */
.L_x_8:
[----:B------:R-:W-:-:S00]  /*0c00*/  BRA `(.L_x_8) ;  /* 0xfffffffc00fc7947 */ /* 0x000fc0000383ffff */
[----:B------:R-:W-:-:S00]  /*0c10*/  NOP ;  /* 0x0000000000007918 */ /* 0x000fc00000000000 */
        /* <DEDUP_REMOVED lines=14> */
.L_x_9:


//--------------------- .nv.shared.reserved.0     --------------------------
	.section	.nv.shared.reserved.0,"aw",@nobits
	.weak		__nv_reservedSMEM_offset_0_alias
	.size		__nv_reservedSMEM_offset_0_alias, 0, 64
	.other		__nv_reservedSMEM_offset_0_alias,@"STO_CUDA_RESERVED_SHARED STV_DEFAULT"
__nv_reservedSMEM_offset_0_alias:
	.zero		0
	.zero		64


//--------------------- .nv.constant0._Z14timestepKernelmiP8Particle --------------------------
	.section	.nv.constant0._Z14timestepKernelmiP8Particle,"a",@progbits
	.sectionflags	@""
	.align	4
.nv.constant0._Z14timestepKernelmiP8Particle:
	.zero		920


//--------------------- SYMBOLS --------------------------

	.type		.nv.reservedSmem.offset0,@object
	.size		.nv.reservedSmem.offset0,0x4
